//
// Generated by NVIDIA NVVM Compiler
//
// Compiler Build ID: CL-36424714
// Cuda compilation tools, release 13.0, V13.0.88
// Based on NVVM 20.0.0
//

.version 9.0
.target sm_100
.address_size 64

	// .globl	_Z7_matmuljjjPKfS0_Pf
// _ZZ7_matmuljjjPKfS0_PfE2_A has been demoted
// _ZZ7_matmuljjjPKfS0_PfE2_B has been demoted

.visible .entry _Z7_matmuljjjPKfS0_Pf(
	.param .u32 _Z7_matmuljjjPKfS0_Pf_param_0,
	.param .u32 _Z7_matmuljjjPKfS0_Pf_param_1,
	.param .u32 _Z7_matmuljjjPKfS0_Pf_param_2,
	.param .u64 .ptr .align 1 _Z7_matmuljjjPKfS0_Pf_param_3,
	.param .u64 .ptr .align 1 _Z7_matmuljjjPKfS0_Pf_param_4,
	.param .u64 .ptr .align 1 _Z7_matmuljjjPKfS0_Pf_param_5
)
{
	.reg .pred 	%p<3>;
	.reg .b32 	%r<37>;
	.reg .b32 	%f<107>;
	.reg .b64 	%rd<13>;
	// demoted variable
	.shared .align 4 .b8 _ZZ7_matmuljjjPKfS0_PfE2_A[4096];
	// demoted variable
	.shared .align 4 .b8 _ZZ7_matmuljjjPKfS0_PfE2_B[4096];
	ld.param.u32 	%r19, [_Z7_matmuljjjPKfS0_Pf_param_1];
	ld.param.u32 	%r20, [_Z7_matmuljjjPKfS0_Pf_param_2];
	ld.param.u64 	%rd3, [_Z7_matmuljjjPKfS0_Pf_param_3];
	ld.param.u64 	%rd4, [_Z7_matmuljjjPKfS0_Pf_param_4];
	ld.param.u64 	%rd5, [_Z7_matmuljjjPKfS0_Pf_param_5];
	mov.u32 	%r1, %tid.x;
	mov.u32 	%r2, %tid.y;
	mov.u32 	%r21, %ctaid.x;
	mov.u32 	%r22, %ntid.x;
	mad.lo.s32 	%r3, %r21, %r22, %r1;
	mov.u32 	%r23, %ctaid.y;
	mov.u32 	%r24, %ntid.y;
	mad.lo.s32 	%r4, %r23, %r24, %r2;
	setp.lt.u32 	%p1, %r19, 32;
	mov.f32 	%f106, 0f00000000;
	@%p1 bra 	$L__BB0_3;
	shl.b32 	%r25, %r2, 5;
	add.s32 	%r26, %r25, %r1;
	shl.b32 	%r27, %r26, 2;
	mov.u32 	%r28, _ZZ7_matmuljjjPKfS0_PfE2_A;
	add.s32 	%r5, %r28, %r27;
	mov.u32 	%r29, _ZZ7_matmuljjjPKfS0_PfE2_B;
	add.s32 	%r6, %r29, %r27;
	shl.b32 	%r30, %r2, 7;
	add.s32 	%r7, %r28, %r30;
	shl.b32 	%r31, %r1, 2;
	add.s32 	%r8, %r29, %r31;
	shr.u32 	%r32, %r19, 5;
	neg.s32 	%r36, %r32;
	mad.lo.s32 	%r35, %r2, %r20, %r3;
	shl.b32 	%r11, %r20, 5;
	mad.lo.s32 	%r34, %r19, %r4, %r1;
	cvta.to.global.u64 	%rd1, %rd3;
	cvta.to.global.u64 	%rd2, %rd4;
	mov.f32 	%f106, 0f00000000;
$L__BB0_2:
	mul.wide.u32 	%rd6, %r34, 4;
	add.s64 	%rd7, %rd1, %rd6;
	ld.global.f32 	%f6, [%rd7];
	st.shared.f32 	[%r5], %f6;
	mul.wide.u32 	%rd8, %r35, 4;
	add.s64 	%rd9, %rd2, %rd8;
	ld.global.f32 	%f7, [%rd9];
	st.shared.f32 	[%r6], %f7;
	bar.sync 	0;
	ld.shared.f32 	%f8, [%r7];
	ld.shared.f32 	%f9, [%r8];
	fma.rn.f32 	%f10, %f8, %f9, %f106;
	ld.shared.f32 	%f11, [%r7+4];
	ld.shared.f32 	%f12, [%r8+128];
	fma.rn.f32 	%f13, %f11, %f12, %f10;
	ld.shared.f32 	%f14, [%r7+8];
	ld.shared.f32 	%f15, [%r8+256];
	fma.rn.f32 	%f16, %f14, %f15, %f13;
	ld.shared.f32 	%f17, [%r7+12];
	ld.shared.f32 	%f18, [%r8+384];
	fma.rn.f32 	%f19, %f17, %f18, %f16;
	ld.shared.f32 	%f20, [%r7+16];
	ld.shared.f32 	%f21, [%r8+512];
	fma.rn.f32 	%f22, %f20, %f21, %f19;
	ld.shared.f32 	%f23, [%r7+20];
	ld.shared.f32 	%f24, [%r8+640];
	fma.rn.f32 	%f25, %f23, %f24, %f22;
	ld.shared.f32 	%f26, [%r7+24];
	ld.shared.f32 	%f27, [%r8+768];
	fma.rn.f32 	%f28, %f26, %f27, %f25;
	ld.shared.f32 	%f29, [%r7+28];
	ld.shared.f32 	%f30, [%r8+896];
	fma.rn.f32 	%f31, %f29, %f30, %f28;
	ld.shared.f32 	%f32, [%r7+32];
	ld.shared.f32 	%f33, [%r8+1024];
	fma.rn.f32 	%f34, %f32, %f33, %f31;
	ld.shared.f32 	%f35, [%r7+36];
	ld.shared.f32 	%f36, [%r8+1152];
	fma.rn.f32 	%f37, %f35, %f36, %f34;
	ld.shared.f32 	%f38, [%r7+40];
	ld.shared.f32 	%f39, [%r8+1280];
	fma.rn.f32 	%f40, %f38, %f39, %f37;
	ld.shared.f32 	%f41, [%r7+44];
	ld.shared.f32 	%f42, [%r8+1408];
	fma.rn.f32 	%f43, %f41, %f42, %f40;
	ld.shared.f32 	%f44, [%r7+48];
	ld.shared.f32 	%f45, [%r8+1536];
	fma.rn.f32 	%f46, %f44, %f45, %f43;
	ld.shared.f32 	%f47, [%r7+52];
	ld.shared.f32 	%f48, [%r8+1664];
	fma.rn.f32 	%f49, %f47, %f48, %f46;
	ld.shared.f32 	%f50, [%r7+56];
	ld.shared.f32 	%f51, [%r8+1792];
	fma.rn.f32 	%f52, %f50, %f51, %f49;
	ld.shared.f32 	%f53, [%r7+60];
	ld.shared.f32 	%f54, [%r8+1920];
	fma.rn.f32 	%f55, %f53, %f54, %f52;
	ld.shared.f32 	%f56, [%r7+64];
	ld.shared.f32 	%f57, [%r8+2048];
	fma.rn.f32 	%f58, %f56, %f57, %f55;
	ld.shared.f32 	%f59, [%r7+68];
	ld.shared.f32 	%f60, [%r8+2176];
	fma.rn.f32 	%f61, %f59, %f60, %f58;
	ld.shared.f32 	%f62, [%r7+72];
	ld.shared.f32 	%f63, [%r8+2304];
	fma.rn.f32 	%f64, %f62, %f63, %f61;
	ld.shared.f32 	%f65, [%r7+76];
	ld.shared.f32 	%f66, [%r8+2432];
	fma.rn.f32 	%f67, %f65, %f66, %f64;
	ld.shared.f32 	%f68, [%r7+80];
	ld.shared.f32 	%f69, [%r8+2560];
	fma.rn.f32 	%f70, %f68, %f69, %f67;
	ld.shared.f32 	%f71, [%r7+84];
	ld.shared.f32 	%f72, [%r8+2688];
	fma.rn.f32 	%f73, %f71, %f72, %f70;
	ld.shared.f32 	%f74, [%r7+88];
	ld.shared.f32 	%f75, [%r8+2816];
	fma.rn.f32 	%f76, %f74, %f75, %f73;
	ld.shared.f32 	%f77, [%r7+92];
	ld.shared.f32 	%f78, [%r8+2944];
	fma.rn.f32 	%f79, %f77, %f78, %f76;
	ld.shared.f32 	%f80, [%r7+96];
	ld.shared.f32 	%f81, [%r8+3072];
	fma.rn.f32 	%f82, %f80, %f81, %f79;
	ld.shared.f32 	%f83, [%r7+100];
	ld.shared.f32 	%f84, [%r8+3200];
	fma.rn.f32 	%f85, %f83, %f84, %f82;
	ld.shared.f32 	%f86, [%r7+104];
	ld.shared.f32 	%f87, [%r8+3328];
	fma.rn.f32 	%f88, %f86, %f87, %f85;
	ld.shared.f32 	%f89, [%r7+108];
	ld.shared.f32 	%f90, [%r8+3456];
	fma.rn.f32 	%f91, %f89, %f90, %f88;
	ld.shared.f32 	%f92, [%r7+112];
	ld.shared.f32 	%f93, [%r8+3584];
	fma.rn.f32 	%f94, %f92, %f93, %f91;
	ld.shared.f32 	%f95, [%r7+116];
	ld.shared.f32 	%f96, [%r8+3712];
	fma.rn.f32 	%f97, %f95, %f96, %f94;
	ld.shared.f32 	%f98, [%r7+120];
	ld.shared.f32 	%f99, [%r8+3840];
	fma.rn.f32 	%f100, %f98, %f99, %f97;
	ld.shared.f32 	%f101, [%r7+124];
	ld.shared.f32 	%f102, [%r8+3968];
	fma.rn.f32 	%f106, %f101, %f102, %f100;
	bar.sync 	0;
	add.s32 	%r36, %r36, 1;
	setp.ne.s32 	%p2, %r36, 0;
	add.s32 	%r35, %r35, %r11;
	add.s32 	%r34, %r34, 32;
	@%p2 bra 	$L__BB0_2;
$L__BB0_3:
	cvta.to.global.u64 	%rd10, %rd5;
	mad.lo.s32 	%r33, %r20, %r4, %r3;
	mul.wide.u32 	%rd11, %r33, 4;
	add.s64 	%rd12, %rd10, %rd11;
	ld.global.f32 	%f103, [%rd12];
	add.f32 	%f104, %f106, %f103;
	st.global.f32 	[%rd12], %f104;
	ret;

}


// ===== COMPILED SASS (sm_100) =====

	.target	sm_100

	.elftype	@"ET_EXEC"


//--------------------- .note.nv.tkinfo           --------------------------
	.section	.note.nv.tkinfo,"",@"SHT_NOTE"
	.sectionflags	@"SHF_NOTE_NV_TKINFO"
	.tkinfo
        /*0018*/ 	.word	0x00000002
        /*0030*/ 	.string	""
        /*0030*/ 	.string	"ptxas"
        /*0030*/ 	.string	"Cuda compilation tools, release 13.0, V13.0.88"
        /*0030*/ 	.string	"Build cuda_13.0.r13.0/compiler.36424714_0"
        /*0030*/ 	.string	"-arch sm_100 -m 64 "



//--------------------- .note.nv.cuinfo           --------------------------
	.section	.note.nv.cuinfo,"",@"SHT_NOTE"
	.sectionflags	@"SHF_NOTE_NV_CUINFO"
        /*0018*/ 	.short	0x0002
        /*001a*/ 	.short	0x0064
        /*001c*/ 	.short	0x0082
	.zero		2


//--------------------- .nv.info                  --------------------------
	.section	.nv.info,"",@"SHT_CUDA_INFO"
	.align	4


	//----- nvinfo : EIATTR_REGCOUNT
	.align		4
        /*0000*/ 	.byte	0x04, 0x2f
        /*0002*/ 	.short	(.L_1 - .L_0)
	.align		4
.L_0:
        /*0004*/ 	.word	index@(_Z7_matmuljjjPKfS0_Pf)
        /*0008*/ 	.word	0x00000020


	//----- nvinfo : EIATTR_FRAME_SIZE
	.align		4
.L_1:
        /*000c*/ 	.byte	0x04, 0x11
        /*000e*/ 	.short	(.L_3 - .L_2)
	.align		4
.L_2:
        /*0010*/ 	.word	index@(_Z7_matmuljjjPKfS0_Pf)
        /*0014*/ 	.word	0x00000000


	//----- nvinfo : EIATTR_MIN_STACK_SIZE
	.align		4
.L_3:
        /*0018*/ 	.byte	0x04, 0x12
        /*001a*/ 	.short	(.L_5 - .L_4)
	.align		4
.L_4:
        /*001c*/ 	.word	index@(_Z7_matmuljjjPKfS0_Pf)
        /*0020*/ 	.word	0x00000000
.L_5:


//--------------------- .nv.compat                --------------------------
	.section	.nv.compat,"",@"SHT_CUDA_COMPAT_INFO"
	.align	4
        /*0000*/ 	.byte	0x02, 0x09, 0x00, 0x00, 0x02, 0x02, 0x01, 0x00, 0x02, 0x05, 0x05, 0x00, 0x03, 0x07, 0x01, 0x01
        /*0010*/ 	.byte	0x02, 0x03, 0x00, 0x00, 0x02, 0x06, 0x01, 0x00, 0x04, 0x0b, 0x08, 0x00, 0x09, 0x00, 0x00, 0x00
        /*0020*/ 	.byte	0x00, 0x00, 0x00, 0x00


//--------------------- .nv.info._Z7_matmuljjjPKfS0_Pf --------------------------
	.section	.nv.info._Z7_matmuljjjPKfS0_Pf,"",@"SHT_CUDA_INFO"
	.sectionflags	@""
	.align	4


	//----- nvinfo : EIATTR_CUDA_API_VERSION
	.align		4
        /*0000*/ 	.byte	0x04, 0x37
        /*0002*/ 	.short	(.L_7 - .L_6)
.L_6:
        /*0004*/ 	.word	0x00000082


	//----- nvinfo : EIATTR_KPARAM_INFO
	.align		4
.L_7:
        /*0008*/ 	.byte	0x04, 0x17
        /*000a*/ 	.short	(.L_9 - .L_8)
.L_8:
        /*000c*/ 	.word	0x00000000
        /*0010*/ 	.short	0x0005
        /*0012*/ 	.short	0x0020
        /*0014*/ 	.byte	0x00, 0xf5, 0x21, 0x00


	//----- nvinfo : EIATTR_KPARAM_INFO
	.align		4
.L_9:
        /*0018*/ 	.byte	0x04, 0x17
        /*001a*/ 	.short	(.L_11 - .L_10)
.L_10:
        /*001c*/ 	.word	0x00000000
        /*0020*/ 	.short	0x0004
        /*0022*/ 	.short	0x0018
        /*0024*/ 	.byte	0x00, 0xf5, 0x21, 0x00


	//----- nvinfo : EIATTR_KPARAM_INFO
	.align		4
.L_11:
        /*0028*/ 	.byte	0x04, 0x17
        /*002a*/ 	.short	(.L_13 - .L_12)
.L_12:
        /*002c*/ 	.word	0x00000000
        /*0030*/ 	.short	0x0003
        /*0032*/ 	.short	0x0010
        /*0034*/ 	.byte	0x00, 0xf5, 0x21, 0x00


	//----- nvinfo : EIATTR_KPARAM_INFO
	.align		4
.L_13:
        /*0038*/ 	.byte	0x04, 0x17
        /*003a*/ 	.short	(.L_15 - .L_14)
.L_14:
        /*003c*/ 	.word	0x00000000
        /*0040*/ 	.short	0x0002
        /*0042*/ 	.short	0x0008
        /*0044*/ 	.byte	0x00, 0xf0, 0x11, 0x00


	//----- nvinfo : EIATTR_KPARAM_INFO
	.align		4
.L_15:
        /*0048*/ 	.byte	0x04, 0x17
        /*004a*/ 	.short	(.L_17 - .L_16)
.L_16:
        /*004c*/ 	.word	0x00000000
        /*0050*/ 	.short	0x0001
        /*0052*/ 	.short	0x0004
        /*0054*/ 	.byte	0x00, 0xf0, 0x11, 0x00


	//----- nvinfo : EIATTR_KPARAM_INFO
	.align		4
.L_17:
        /*0058*/ 	.byte	0x04, 0x17
        /*005a*/ 	.short	(.L_19 - .L_18)
.L_18:
        /*005c*/ 	.word	0x00000000
        /*0060*/ 	.short	0x0000
        /*0062*/ 	.short	0x0000
        /*0064*/ 	.byte	0x00, 0xf0, 0x11, 0x00


	//----- nvinfo : EIATTR_SPARSE_MMA_MASK
	.align		4
.L_19:
        /*0068*/ 	.byte	0x03, 0x50
        /*006a*/ 	.short	0x0000


	//----- nvinfo : EIATTR_MAXREG_COUNT
	.align		4
        /*006c*/ 	.byte	0x03, 0x1b
        /*006e*/ 	.short	0x00ff


	//----- nvinfo : EIATTR_NUM_BARRIERS
	.align		4
        /*0070*/ 	.byte	0x02, 0x4c
        /*0072*/ 	.byte	0x01
	.zero		1


	//----- nvinfo : EIATTR_MERCURY_ISA_VERSION
	.align		4
        /*0074*/ 	.byte	0x03, 0x5f
        /*0076*/ 	.short	0x0101


	//----- nvinfo : EIATTR_VRC_CTA_INIT_COUNT
	.align		4
        /*0078*/ 	.byte	0x02, 0x4a
	.zero		1
	.zero		1


	//----- nvinfo : EIATTR_EXIT_INSTR_OFFSETS
	.align		4
        /*007c*/ 	.byte	0x04, 0x1c
        /*007e*/ 	.short	(.L_21 - .L_20)


	//   ....[0]....
.L_20:
        /*0080*/ 	.word	0x000007c0


	//----- nvinfo : EIATTR_CBANK_PARAM_SIZE
	.align		4
.L_21:
        /*0084*/ 	.byte	0x03, 0x19
        /*0086*/ 	.short	0x0028


	//----- nvinfo : EIATTR_PARAM_CBANK
	.align		4
        /*0088*/ 	.byte	0x04, 0x0a
        /*008a*/ 	.short	(.L_23 - .L_22)
	.align		4
.L_22:
        /*008c*/ 	.word	index@(.nv.constant0._Z7_matmuljjjPKfS0_Pf)
        /*0090*/ 	.short	0x0380
        /*0092*/ 	.short	0x0028


	//----- nvinfo : EIATTR_SW_WAR
	.align		4
.L_23:
        /*0094*/ 	.byte	0x04, 0x36
        /*0096*/ 	.short	(.L_25 - .L_24)
.L_24:
        /*0098*/ 	.word	0x00000008
.L_25:


//--------------------- .nv.callgraph             --------------------------
	.section	.nv.callgraph,"",@"SHT_CUDA_CALLGRAPH"
	.align	4
	.sectionentsize	8
	.align		4
        /*0000*/ 	.word	0x00000000
	.align		4
        /*0004*/ 	.word	0xffffffff
	.align		4
        /*0008*/ 	.word	0x00000000
	.align		4
        /*000c*/ 	.word	0xfffffffe
	.align		4
        /*0010*/ 	.word	0x00000000
	.align		4
        /*0014*/ 	.word	0xfffffffd
	.align		4
        /*0018*/ 	.word	0x00000000
	.align		4
        /*001c*/ 	.word	0xfffffffc


//--------------------- .text._Z7_matmuljjjPKfS0_Pf --------------------------
	.section	.text._Z7_matmuljjjPKfS0_Pf,"ax",@progbits
	.align	128
        .global         _Z7_matmuljjjPKfS0_Pf
        .type           _Z7_matmuljjjPKfS0_Pf,@function
        .size           _Z7_matmuljjjPKfS0_Pf,(.L_x_3 - _Z7_matmuljjjPKfS0_Pf)
        .other          _Z7_matmuljjjPKfS0_Pf,@"STO_CUDA_ENTRY STV_DEFAULT"
_Z7_matmuljjjPKfS0_Pf:
.text._Z7_matmuljjjPKfS0_Pf:
[----:B------:R-:W-:Y:S01]  /*0000*/  LDC R1, c[0x0][0x37c] ;  /* 0x0000df00ff017b82 */ /* 0x000fe20000000800 */
[----:B------:R-:W0:Y:S01]  /*0010*/  S2R R9, SR_TID.X ;  /* 0x0000000000097919 */ /* 0x000e220000002100 */
[----:B------:R-:W1:Y:S06]  /*0020*/  LDCU UR10, c[0x0][0x384] ;  /* 0x00007080ff0a77ac */ /* 0x000e6c0008000800 */
[----:B------:R-:W0:Y:S01]  /*0030*/  LDC R0, c[0x0][0x360] ;  /* 0x0000d800ff007b82 */ /* 0x000e220000000800 */
[----:B------:R-:W-:Y:S01]  /*0040*/  HFMA2 R11, -RZ, RZ, 0, 0 ;  /* 0x00000000ff0b7431 */ /* 0x000fe200000001ff */
[----:B------:R-:W2:Y:S01]  /*0050*/  S2R R4, SR_TID.Y ;  /* 0x0000000000047919 */ /* 0x000ea20000002200 */
[----:B------:R-:W3:Y:S05]  /*0060*/  LDCU.64 UR8, c[0x0][0x358] ;  /* 0x00006b00ff0877ac */ /* 0x000eea0008000a00 */
[----:B------:R-:W0:Y:S08]  /*0070*/  S2UR UR4, SR_CTAID.X ;  /* 0x00000000000479c3 */ /* 0x000e300000002500 */
[----:B------:R-:W2:Y:S01]  /*0080*/  S2UR UR5, SR_CTAID.Y ;  /* 0x00000000000579c3 */ /* 0x000ea20000002600 */
[----:B-1----:R-:W-:-:S07]  /*0090*/  UISETP.GE.U32.AND UP0, UPT, UR10, 0x20, UPT ;  /* 0x000000200a00788c */ /* 0x002fce000bf06070 */
[----:B------:R-:W2:Y:S01]  /*00a0*/  LDC R3, c[0x0][0x364] ;  /* 0x0000d900ff037b82 */ /* 0x000ea20000000800 */
[----:B0-----:R-:W-:Y:S02]  /*00b0*/  IMAD R17, R0, UR4, R9 ;  /* 0x0000000400117c24 */ /* 0x001fe4000f8e0209 */
[----:B--2---:R-:W-:Y:S01]  /*00c0*/  IMAD R16, R3, UR5, R4 ;  /* 0x0000000503107c24 */ /* 0x004fe2000f8e0204 */
[----:B---3--:R-:W-:Y:S06]  /*00d0*/  BRA.U !UP0, `(.L_x_0) ;  /* 0x00000005089c7547 */ /* 0x008fec000b800000 */
[----:B------:R-:W0:Y:S01]  /*00e0*/  S2UR UR7, SR_CgaCtaId ;  /* 0x00000000000779c3 */ /* 0x000e220000008800 */
[----:B------:R-:W-:Y:S01]  /*00f0*/  UMOV UR4, 0x400 ;  /* 0x0000040000047882 */ /* 0x000fe20000000000 */
[----:B------:R-:W-:Y:S01]  /*0100*/  LEA R6, R4, R9, 0x5 ;  /* 0x0000000904067211 */ /* 0x000fe200078e28ff */
[----:B------:R-:W-:Y:S01]  /*0110*/  UIADD3 UR5, UPT, UPT, UR4, 0x1000, URZ ;  /* 0x0000100004057890 */ /* 0x000fe2000fffe0ff */
[----:B------:R-:W-:Y:S01]  /*0120*/  IMAD R0, R16, UR10, R9 ;  /* 0x0000000a10007c24 */ /* 0x000fe2000f8e0209 */
[----:B------:R-:W-:Y:S01]  /*0130*/  USHF.R.U32.HI UR6, URZ, 0x5, UR10 ;  /* 0x00000005ff067899 */ /* 0x000fe2000801160a */
[----:B------:R-:W-:Y:S02]  /*0140*/  MOV R11, RZ ;  /* 0x000000ff000b7202 */ /* 0x000fe40000000f00 */
[----:B------:R-:W1:Y:S01]  /*0150*/  LDC R2, c[0x0][0x388] ;  /* 0x0000e200ff027b82 */ /* 0x000e620000000800 */
[----:B------:R-:W-:-:S07]  /*0160*/  UIADD3 UR6, UPT, UPT, -UR6, URZ, URZ ;  /* 0x000000ff06067290 */ /* 0x000fce000fffe1ff */
[----:B------:R-:W2:Y:S08]  /*0170*/  LDC.64 R20, c[0x0][0x390] ;  /* 0x0000e400ff147b82 */ /* 0x000eb00000000a00 */
[----:B------:R-:W3:Y:S01]  /*0180*/  LDC.64 R18, c[0x0][0x398] ;  /* 0x0000e600ff127b82 */ /* 0x000ee20000000a00 */
[----:B0-----:R-:W-:Y:S02]  /*0190*/  ULEA UR4, UR7, UR4, 0x18 ;  /* 0x0000000407047291 */ /* 0x001fe4000f8ec0ff */
[----:B------:R-:W-:-:S04]  /*01a0*/  ULEA UR5, UR7, UR5, 0x18 ;  /* 0x0000000507057291 */ /* 0x000fc8000f8ec0ff */
[C---:B------:R-:W-:Y:S01]  /*01b0*/  LEA R5, R4.reuse, UR4, 0x7 ;  /* 0x0000000404057c11 */ /* 0x040fe2000f8e38ff */
[----:B-1----:R-:W-:Y:S01]  /*01c0*/  IMAD R3, R4, R2, R17 ;  /* 0x0000000204037224 */ /* 0x002fe200078e0211 */
[C---:B------:R-:W-:Y:S02]  /*01d0*/  LEA R7, R6.reuse, UR4, 0x2 ;  /* 0x0000000406077c11 */ /* 0x040fe4000f8e10ff */
[----:B------:R-:W-:Y:S02]  /*01e0*/  LEA R6, R6, UR5, 0x2 ;  /* 0x0000000506067c11 */ /* 0x000fe4000f8e10ff */
[----:B------:R-:W-:-:S07]  /*01f0*/  LEA R4, R9, UR5, 0x2 ;  /* 0x0000000509047c11 */ /* 0x000fce000f8e10ff */
.L_x_1:
[----:B--2---:R-:W-:-:S04]  /*0200*/  IMAD.WIDE.U32 R26, R0, 0x4, R20 ;  /* 0x00000004001a7825 */ /* 0x004fc800078e0014 */
[----:B---3--:R-:W-:Y:S02]  /*0210*/  IMAD.WIDE.U32 R8, R3, 0x4, R18 ;  /* 0x0000000403087825 */ /* 0x008fe400078e0012 */
[----:B------:R-:W2:Y:S04]  /*0220*/  LDG.E R26, desc[UR8][R26.64] ;  /* 0x000000081a1a7981 */ /* 0x000ea8000c1e1900 */
[----:B------:R-:W3:Y:S01]  /*0230*/  LDG.E R29, desc[UR8][R8.64] ;  /* 0x00000008081d7981 */ /* 0x000ee2000c1e1900 */
[----:B------:R-:W-:Y:S01]  /*0240*/  UIADD3 UR6, UPT, UPT, UR6, 0x1, URZ ;  /* 0x0000000106067890 */ /* 0x000fe2000fffe0ff */
[----:B------:R-:W-:Y:S02]  /*0250*/  IADD3 R0, PT, PT, R0, 0x20, RZ ;  /* 0x0000002000007810 */ /* 0x000fe40007ffe0ff */
[----:B------:R-:W-:Y:S01]  /*0260*/  LEA R3, R2, R3, 0x5 ;  /* 0x0000000302037211 */ /* 0x000fe200078e28ff */
[----:B------:R-:W-:Y:S01]  /*0270*/  UISETP.NE.AND UP0, UPT, UR6, URZ, UPT ;  /* 0x000000ff0600728c */ /* 0x000fe2000bf05270 */
[----:B--2---:R-:W-:Y:S04]  /*0280*/  STS [R7], R26 ;  /* 0x0000001a07007388 */ /* 0x004fe80000000800 */
[----:B---3--:R-:W-:Y:S01]  /*0290*/  STS [R6], R29 ;  /* 0x0000001d06007388 */ /* 0x008fe20000000800 */
[----:B------:R-:W-:Y:S06]  /*02a0*/  BAR.SYNC.DEFER_BLOCKING 0x0 ;  /* 0x0000000000007b1d */ /* 0x000fec0000010000 */
[----:B------:R-:W-:Y:S04]  /*02b0*/  LDS R10, [R4] ;  /* 0x00000000040a7984 */ /* 0x000fe80000000800 */
[----:B------:R-:W0:Y:S04]  /*02c0*/  LDS.128 R12, [R5] ;  /* 0x00000000050c7984 */ /* 0x000e280000000c00 */
[----:B------:R-:W1:Y:S04]  /*02d0*/  LDS R22, [R4+0x80] ;  /* 0x0000800004167984 */ /* 0x000e680000000800 */
[----:B------:R-:W2:Y:S04]  /*02e0*/  LDS R23, [R4+0x100] ;  /* 0x0001000004177984 */ /* 0x000ea80000000800 */
[----:B------:R-:W3:Y:S04]  /*02f0*/  LDS R24, [R4+0x180] ;  /* 0x0001800004187984 */ /* 0x000ee80000000800 */
[----:B------:R-:W-:Y:S04]  /*0300*/  LDS R25, [R4+0x200] ;  /* 0x0002000004197984 */ /* 0x000fe80000000800 */
[----:B------:R-:W-:Y:S01]  /*0310*/  LDS R26, [R4+0xb80] ;  /* 0x000b8000041a7984 */ /* 0x000fe20000000800 */
[----:B0-----:R-:W-:-:S03]  /*0320*/  FFMA R12, R12, R10, R11 ;  /* 0x0000000a0c0c7223 */ /* 0x001fc6000000000b */
[----:B------:R-:W0:Y:S01]  /*0330*/  LDS.128 R8, [R5+0x10] ;  /* 0x0000100005087984 */ /* 0x000e220000000c00 */
[----:B-1----:R-:W-:-:S03]  /*0340*/  FFMA R12, R22, R13, R12 ;  /* 0x0000000d160c7223 */ /* 0x002fc6000000000c */
[----:B------:R-:W1:Y:S01]  /*0350*/  LDS R22, [R4+0x280] ;  /* 0x0002800004167984 */ /* 0x000e620000000800 */
[----:B--2---:R-:W-:-:S03]  /*0360*/  FFMA R13, R23, R14, R12 ;  /* 0x0000000e170d7223 */ /* 0x004fc6000000000c */
[----:B------:R-:W2:Y:S01]  /*0370*/  LDS R23, [R4+0x300] ;  /* 0x0003000004177984 */ /* 0x000ea20000000800 */
[----:B---3--:R-:W-:-:S03]  /*0380*/  FFMA R13, R24, R15, R13 ;  /* 0x0000000f180d7223 */ /* 0x008fc6000000000d */
[----:B------:R-:W3:Y:S01]  /*0390*/  LDS R24, [R4+0x380] ;  /* 0x0003800004187984 */ /* 0x000ee20000000800 */
[----:B0-----:R-:W-:-:S03]  /*03a0*/  FFMA R27, R8, R25, R13 ;  /* 0x00000019081b7223 */ /* 0x001fc6000000000d */
[----:B------:R-:W-:Y:S01]  /*03b0*/  LDS R25, [R4+0x400] ;  /* 0x0004000004197984 */ /* 0x000fe20000000800 */
[----:B-1----:R-:W-:-:S03]  /*03c0*/  FFMA R8, R22, R9, R27 ;  /* 0x0000000916087223 */ /* 0x002fc6000000001b */
[----:B------:R-:W0:Y:S01]  /*03d0*/  LDS.128 R12, [R5+0x20] ;  /* 0x00002000050c7984 */ /* 0x000e220000000c00 */
[----:B--2---:R-:W-:-:S03]  /*03e0*/  FFMA R9, R23, R10, R8 ;  /* 0x0000000a17097223 */ /* 0x004fc60000000008 */
[----:B------:R-:W1:Y:S01]  /*03f0*/  LDS R22, [R4+0x480] ;  /* 0x0004800004167984 */ /* 0x000e620000000800 */
[----:B---3--:R-:W-:-:S03]  /*0400*/  FFMA R9, R24, R11, R9 ;  /* 0x0000000b18097223 */ /* 0x008fc60000000009 */
[----:B------:R-:W2:Y:S04]  /*0410*/  LDS R23, [R4+0x500] ;  /* 0x0005000004177984 */ /* 0x000ea80000000800 */
        /* <DEDUP_REMOVED lines=27> */
[----:B------:R-:W-:Y:S01]  /*05d0*/  LDS R24, [R4+0xc80] ;  /* 0x000c800004187984 */ /* 0x000fe20000000800 */
[----:B0-----:R-:W-:-:S03]  /*05e0*/  FFMA R27, R8, R25, R13 ;  /* 0x00000019081b7223 */ /* 0x001fc6000000000d */
[----:B------:R-:W-:Y:S01]  /*05f0*/  LDS R25, [R4+0xc00] ;  /* 0x000c000004197984 */ /* 0x000fe20000000800 */
[----:B-1----:R-:W-:-:S03]  /*0600*/  FFMA R22, R22, R9, R27 ;  /* 0x0000000916167223 */ /* 0x002fc6000000001b */
[----:B------:R-:W0:Y:S01]  /*0610*/  LDS.128 R12, [R5+0x60] ;  /* 0x00006000050c7984 */ /* 0x000e220000000c00 */
[----:B--2---:R-:W-:-:S03]  /*0620*/  FFMA R9, R23, R10, R22 ;  /* 0x0000000a17097223 */ /* 0x004fc60000000016 */
[----:B------:R-:W1:Y:S01]  /*0630*/  LDS R23, [R4+0xd00] ;  /* 0x000d000004177984 */ /* 0x000e620000000800 */
[----:B------:R-:W-:-:S03]  /*0640*/  FFMA R9, R26, R11, R9 ;  /* 0x0000000b1a097223 */ /* 0x000fc60000000009 */
[----:B------:R-:W2:Y:S01]  /*0650*/  LDS R22, [R4+0xd80] ;  /* 0x000d800004167984 */ /* 0x000ea20000000800 */
[----:B0-----:R-:W-:-:S03]  /*0660*/  FFMA R27, R12, R25, R9 ;  /* 0x000000190c1b7223 */ /* 0x001fc60000000009 */
[----:B------:R-:W-:Y:S01]  /*0670*/  LDS R25, [R4+0xe00] ;  /* 0x000e000004197984 */ /* 0x000fe20000000800 */
[----:B------:R-:W-:-:S03]  /*0680*/  FFMA R24, R24, R13, R27 ;  /* 0x0000000d18187223 */ /* 0x000fc6000000001b */
[----:B------:R-:W0:Y:S01]  /*0690*/  LDS.128 R8, [R5+0x70] ;  /* 0x0000700005087984 */ /* 0x000e220000000c00 */
[----:B-1----:R-:W-:-:S03]  /*06a0*/  FFMA R23, R23, R14, R24 ;  /* 0x0000000e17177223 */ /* 0x002fc60000000018 */
[----:B------:R-:W1:Y:S01]  /*06b0*/  LDS R27, [R4+0xe80] ;  /* 0x000e8000041b7984 */ /* 0x000e620000000800 */
[----:B--2---:R-:W-:-:S03]  /*06c0*/  FFMA R15, R22, R15, R23 ;  /* 0x0000000f160f7223 */ /* 0x004fc60000000017 */
[----:B------:R-:W2:Y:S04]  /*06d0*/  LDS R13, [R4+0xf00] ;  /* 0x000f0000040d7984 */ /* 0x000ea80000000800 */
[----:B------:R-:W3:Y:S01]  /*06e0*/  LDS R12, [R4+0xf80] ;  /* 0x000f8000040c7984 */ /* 0x000ee20000000800 */
[----:B0-----:R-:W-:-:S04]  /*06f0*/  FFMA R8, R8, R25, R15 ;  /* 0x0000001908087223 */ /* 0x001fc8000000000f */
[----:B-1----:R-:W-:-:S04]  /*0700*/  FFMA R8, R27, R9, R8 ;  /* 0x000000091b087223 */ /* 0x002fc80000000008 */
[----:B--2---:R-:W-:-:S04]  /*0710*/  FFMA R13, R13, R10, R8 ;  /* 0x0000000a0d0d7223 */ /* 0x004fc80000000008 */
[----:B---3--:R-:W-:Y:S01]  /*0720*/  FFMA R11, R12, R11, R13 ;  /* 0x0000000b0c0b7223 */ /* 0x008fe2000000000d */
[----:B------:R-:W-:Y:S06]  /*0730*/  BAR.SYNC.DEFER_BLOCKING 0x0 ;  /* 0x0000000000007b1d */ /* 0x000fec0000010000 */
[----:B------:R-:W-:Y:S05]  /*0740*/  BRA.U UP0, `(.L_x_1) ;  /* 0xfffffff900ac7547 */ /* 0x000fea000b83ffff */
.L_x_0:
[----:B------:R-:W0:Y:S01]  /*0750*/  LDC.64 R2, c[0x0][0x3a0] ;  /* 0x0000e800ff027b82 */ /* 0x000e220000000a00 */
[----:B------:R-:W1:Y:S02]  /*0760*/  LDCU UR4, c[0x0][0x388] ;  /* 0x00007100ff0477ac */ /* 0x000e640008000800 */
[----:B-1----:R-:W-:-:S04]  /*0770*/  IMAD R17, R16, UR4, R17 ;  /* 0x0000000410117c24 */ /* 0x002fc8000f8e0211 */
[----:B0-----:R-:W-:-:S05]  /*0780*/  IMAD.WIDE.U32 R2, R17, 0x4, R2 ;  /* 0x0000000411027825 */ /* 0x001fca00078e0002 */
[----:B------:R-:W2:Y:S02]  /*0790*/  LDG.E R0, desc[UR8][R2.64] ;  /* 0x0000000802007981 */ /* 0x000ea4000c1e1900 */
[----:B--2---:R-:W-:-:S05]  /*07a0*/  FADD R11, R0, R11 ;  /* 0x0000000b000b7221 */ /* 0x004fca0000000000 */
[----:B------:R-:W-:Y:S01]  /*07b0*/  STG.E desc[UR8][R2.64], R11 ;  /* 0x0000000b02007986 */ /* 0x000fe2000c101908 */
[----:B------:R-:W-:Y:S05]  /*07c0*/  EXIT ;  /* 0x000000000000794d */ /* 0x000fea0003800000 */
.L_x_2:
[----:B------:R-:W-:-:S00]  /*07d0*/  BRA `(.L_x_2) ;  /* 0xfffffffc00fc7947 */ /* 0x000fc0000383ffff */
[----:B------:R-:W-:-:S00]  /*07e0*/  NOP ;  /* 0x0000000000007918 */ /* 0x000fc00000000000 */
        /* <DEDUP_REMOVED lines=9> */
.L_x_3:


//--------------------- .nv.shared._Z7_matmuljjjPKfS0_Pf --------------------------
	.section	.nv.shared._Z7_matmuljjjPKfS0_Pf,"aw",@nobits
	.sectionflags	@""
	.align	4
.nv.shared._Z7_matmuljjjPKfS0_Pf:
	.zero		9216


//--------------------- .nv.shared.reserved.0     --------------------------
	.section	.nv.shared.reserved.0,"aw",@nobits
	.weak		__nv_reservedSMEM_offset_0_alias
	.size		__nv_reservedSMEM_offset_0_alias, 0, 64
	.other		__nv_reservedSMEM_offset_0_alias,@"STO_CUDA_RESERVED_SHARED STV_DEFAULT"
__nv_reservedSMEM_offset_0_alias:
	.zero		0
	.zero		64


//--------------------- .nv.constant0._Z7_matmuljjjPKfS0_Pf --------------------------
	.section	.nv.constant0._Z7_matmuljjjPKfS0_Pf,"a",@progbits
	.sectionflags	@""
	.align	4
.nv.constant0._Z7_matmuljjjPKfS0_Pf:
	.zero		936


//--------------------- SYMBOLS --------------------------

	.type		.nv.reservedSmem.offset0,@object
	.size		.nv.reservedSmem.offset0,0x4
	.type		.nv.reservedSmem.cap,@object
	.size		.nv.reservedSmem.cap,0x4
